//
// Generated by NVIDIA NVVM Compiler
//
// Compiler Build ID: CL-36424714
// Cuda compilation tools, release 13.0, V13.0.88
// Based on NVVM 20.0.0
//

.version 9.0
.target sm_100
.address_size 64

	// .globl	_Z9kernelXORPi

.visible .entry _Z9kernelXORPi(
	.param .u64 .ptr .align 1 _Z9kernelXORPi_param_0
)
{
	.reg .pred 	%p<2>;
	.reg .b32 	%r<7>;
	.reg .b64 	%rd<5>;

	ld.param.u64 	%rd1, [_Z9kernelXORPi_param_0];
	mov.u32 	%r2, %tid.x;
	mov.u32 	%r3, %ntid.x;
	mov.u32 	%r4, %ctaid.x;
	mad.lo.s32 	%r1, %r3, %r4, %r2;
	setp.gt.s32 	%p1, %r1, 712;
	@%p1 bra 	$L__BB0_2;
	cvta.to.global.u64 	%rd2, %rd1;
	mul.wide.s32 	%rd3, %r1, 4;
	add.s64 	%rd4, %rd2, %rd3;
	ld.global.u32 	%r5, [%rd4];
	xor.b32  	%r6, %r5, 255;
	st.global.u32 	[%rd4], %r6;
$L__BB0_2:
	ret;

}


// ===== COMPILED SASS (sm_100) =====

	.target	sm_100

	.elftype	@"ET_EXEC"


//--------------------- .note.nv.tkinfo           --------------------------
	.section	.note.nv.tkinfo,"",@"SHT_NOTE"
	.sectionflags	@"SHF_NOTE_NV_TKINFO"
	.tkinfo
        /*0018*/ 	.word	0x00000002
        /*0030*/ 	.string	""
        /*0030*/ 	.string	"ptxas"
        /*0030*/ 	.string	"Cuda compilation tools, release 13.0, V13.0.88"
        /*0030*/ 	.string	"Build cuda_13.0.r13.0/compiler.36424714_0"
        /*0030*/ 	.string	"-arch sm_100 -m 64 "



//--------------------- .note.nv.cuinfo           --------------------------
	.section	.note.nv.cuinfo,"",@"SHT_NOTE"
	.sectionflags	@"SHF_NOTE_NV_CUINFO"
        /*0018*/ 	.short	0x0002
        /*001a*/ 	.short	0x0064
        /*001c*/ 	.short	0x0082
	.zero		2


//--------------------- .nv.info                  --------------------------
	.section	.nv.info,"",@"SHT_CUDA_INFO"
	.align	4


	//----- nvinfo : EIATTR_REGCOUNT
	.align		4
        /*0000*/ 	.byte	0x04, 0x2f
        /*0002*/ 	.short	(.L_1 - .L_0)
	.align		4
.L_0:
        /*0004*/ 	.word	index@(_Z9kernelXORPi)
        /*0008*/ 	.word	0x00000008


	//----- nvinfo : EIATTR_FRAME_SIZE
	.align		4
.L_1:
        /*000c*/ 	.byte	0x04, 0x11
        /*000e*/ 	.short	(.L_3 - .L_2)
	.align		4
.L_2:
        /*0010*/ 	.word	index@(_Z9kernelXORPi)
        /*0014*/ 	.word	0x00000000


	//----- nvinfo : EIATTR_MIN_STACK_SIZE
	.align		4
.L_3:
        /*0018*/ 	.byte	0x04, 0x12
        /*001a*/ 	.short	(.L_5 - .L_4)
	.align		4
.L_4:
        /*001c*/ 	.word	index@(_Z9kernelXORPi)
        /*0020*/ 	.word	0x00000000
.L_5:


//--------------------- .nv.compat                --------------------------
	.section	.nv.compat,"",@"SHT_CUDA_COMPAT_INFO"
	.align	4
        /*0000*/ 	.byte	0x02, 0x09, 0x00, 0x00, 0x02, 0x02, 0x01, 0x00, 0x02, 0x05, 0x05, 0x00, 0x03, 0x07, 0x01, 0x01
        /*0010*/ 	.byte	0x02, 0x03, 0x00, 0x00, 0x02, 0x06, 0x01, 0x00, 0x04, 0x0b, 0x08, 0x00, 0x09, 0x00, 0x00, 0x00
        /*0020*/ 	.byte	0x00, 0x00, 0x00, 0x00


//--------------------- .nv.info._Z9kernelXORPi   --------------------------
	.section	.nv.info._Z9kernelXORPi,"",@"SHT_CUDA_INFO"
	.sectionflags	@""
	.align	4


	//----- nvinfo : EIATTR_CUDA_API_VERSION
	.align		4
        /*0000*/ 	.byte	0x04, 0x37
        /*0002*/ 	.short	(.L_7 - .L_6)
.L_6:
        /*0004*/ 	.word	0x00000082


	//----- nvinfo : EIATTR_KPARAM_INFO
	.align		4
.L_7:
        /*0008*/ 	.byte	0x04, 0x17
        /*000a*/ 	.short	(.L_9 - .L_8)
.L_8:
        /*000c*/ 	.word	0x00000000
        /*0010*/ 	.short	0x0000
        /*0012*/ 	.short	0x0000
        /*0014*/ 	.byte	0x00, 0xf5, 0x21, 0x00


	//----- nvinfo : EIATTR_SPARSE_MMA_MASK
	.align		4
.L_9:
        /*0018*/ 	.byte	0x03, 0x50
        /*001a*/ 	.short	0x0000


	//----- nvinfo : EIATTR_MAXREG_COUNT
	.align		4
        /*001c*/ 	.byte	0x03, 0x1b
        /*001e*/ 	.short	0x00ff


	//----- nvinfo : EIATTR_MERCURY_ISA_VERSION
	.align		4
        /*0020*/ 	.byte	0x03, 0x5f
        /*0022*/ 	.short	0x0101


	//----- nvinfo : EIATTR_VRC_CTA_INIT_COUNT
	.align		4
        /*0024*/ 	.byte	0x02, 0x4a
	.zero		1
	.zero		1


	//----- nvinfo : EIATTR_EXIT_INSTR_OFFSETS
	.align		4
        /*0028*/ 	.byte	0x04, 0x1c
        /*002a*/ 	.short	(.L_11 - .L_10)


	//   ....[0]....
.L_10:
        /*002c*/ 	.word	0x00000060


	//   ....[1]....
        /*0030*/ 	.word	0x000000d0


	//----- nvinfo : EIATTR_CBANK_PARAM_SIZE
	.align		4
.L_11:
        /*0034*/ 	.byte	0x03, 0x19
        /*0036*/ 	.short	0x0008


	//----- nvinfo : EIATTR_PARAM_CBANK
	.align		4
        /*0038*/ 	.byte	0x04, 0x0a
        /*003a*/ 	.short	(.L_13 - .L_12)
	.align		4
.L_12:
        /*003c*/ 	.word	index@(.nv.constant0._Z9kernelXORPi)
        /*0040*/ 	.short	0x0380
        /*0042*/ 	.short	0x0008


	//----- nvinfo : EIATTR_SW_WAR
	.align		4
.L_13:
        /*0044*/ 	.byte	0x04, 0x36
        /*0046*/ 	.short	(.L_15 - .L_14)
.L_14:
        /*0048*/ 	.word	0x00000008
.L_15:


//--------------------- .nv.callgraph             --------------------------
	.section	.nv.callgraph,"",@"SHT_CUDA_CALLGRAPH"
	.align	4
	.sectionentsize	8
	.align		4
        /*0000*/ 	.word	0x00000000
	.align		4
        /*0004*/ 	.word	0xffffffff
	.align		4
        /*0008*/ 	.word	0x00000000
	.align		4
        /*000c*/ 	.word	0xfffffffe
	.align		4
        /*0010*/ 	.word	0x00000000
	.align		4
        /*0014*/ 	.word	0xfffffffd
	.align		4
        /*0018*/ 	.word	0x00000000
	.align		4
        /*001c*/ 	.word	0xfffffffc


//--------------------- .text._Z9kernelXORPi      --------------------------
	.section	.text._Z9kernelXORPi,"ax",@progbits
	.align	128
        .global         _Z9kernelXORPi
        .type           _Z9kernelXORPi,@function
        .size           _Z9kernelXORPi,(.L_x_1 - _Z9kernelXORPi)
        .other          _Z9kernelXORPi,@"STO_CUDA_ENTRY STV_DEFAULT"
_Z9kernelXORPi:
.text._Z9kernelXORPi:
[----:B------:R-:W-:Y:S01]  /*0000*/  LDC R1, c[0x0][0x37c] ;  /* 0x0000df00ff017b82 */ /* 0x000fe20000000800 */
[----:B------:R-:W0:Y:S01]  /*0010*/  S2R R5, SR_TID.X ;  /* 0x0000000000057919 */ /* 0x000e220000002100 */
[----:B------:R-:W0:Y:S01]  /*0020*/  LDCU UR4, c[0x0][0x360] ;  /* 0x00006c00ff0477ac */ /* 0x000e220008000800 */
[----:B------:R-:W0:Y:S02]  /*0030*/  S2R R0, SR_CTAID.X ;  /* 0x0000000000007919 */ /* 0x000e240000002500 */
[----:B0-----:R-:W-:-:S05]  /*0040*/  IMAD R5, R0, UR4, R5 ;  /* 0x0000000400057c24 */ /* 0x001fca000f8e0205 */
[----:B------:R-:W-:-:S13]  /*0050*/  ISETP.GT.AND P0, PT, R5, 0x2c8, PT ;  /* 0x000002c80500780c */ /* 0x000fda0003f04270 */
[----:B------:R-:W-:Y:S05]  /*0060*/  @P0 EXIT ;  /* 0x000000000000094d */ /* 0x000fea0003800000 */
[----:B------:R-:W0:Y:S01]  /*0070*/  LDC.64 R2, c[0x0][0x380] ;  /* 0x0000e000ff027b82 */ /* 0x000e220000000a00 */
[----:B------:R-:W1:Y:S01]  /*0080*/  LDCU.64 UR4, c[0x0][0x358] ;  /* 0x00006b00ff0477ac */ /* 0x000e620008000a00 */
[----:B0-----:R-:W-:-:S05]  /*0090*/  IMAD.WIDE R2, R5, 0x4, R2 ;  /* 0x0000000405027825 */ /* 0x001fca00078e0202 */
[----:B-1----:R-:W2:Y:S02]  /*00a0*/  LDG.E R0, desc[UR4][R2.64] ;  /* 0x0000000402007981 */ /* 0x002ea4000c1e1900 */
[----:B--2---:R-:W-:-:S05]  /*00b0*/  LOP3.LUT R5, R0, 0xff, RZ, 0x3c, !PT ;  /* 0x000000ff00057812 */ /* 0x004fca00078e3cff */
[----:B------:R-:W-:Y:S01]  /*00c0*/  STG.E desc[UR4][R2.64], R5 ;  /* 0x0000000502007986 */ /* 0x000fe2000c101904 */
[----:B------:R-:W-:Y:S05]  /*00d0*/  EXIT ;  /* 0x000000000000794d */ /* 0x000fea0003800000 */
.L_x_0:
[----:B------:R-:W-:-:S00]  /*00e0*/  BRA `(.L_x_0) ;  /* 0xfffffffc00fc7947 */ /* 0x000fc0000383ffff */
[----:B------:R-:W-:-:S00]  /*00f0*/  NOP ;  /* 0x0000000000007918 */ /* 0x000fc00000000000 */
        /* <DEDUP_REMOVED lines=8> */
.L_x_1:


//--------------------- .nv.shared.reserved.0     --------------------------
	.section	.nv.shared.reserved.0,"aw",@nobits
	.weak		__nv_reservedSMEM_offset_0_alias
	.size		__nv_reservedSMEM_offset_0_alias, 0, 64
	.other		__nv_reservedSMEM_offset_0_alias,@"STO_CUDA_RESERVED_SHARED STV_DEFAULT"
__nv_reservedSMEM_offset_0_alias:
	.zero		0
	.zero		64


//--------------------- .nv.constant0._Z9kernelXORPi --------------------------
	.section	.nv.constant0._Z9kernelXORPi,"a",@progbits
	.sectionflags	@""
	.align	4
.nv.constant0._Z9kernelXORPi:
	.zero		904


//--------------------- SYMBOLS --------------------------

	.type		.nv.reservedSmem.offset0,@object
	.size		.nv.reservedSmem.offset0,0x4
